	.headerflags	@"EF_CUDA_TEXMODE_UNIFIED EF_CUDA_64BIT_ADDRESS EF_CUDA_ACCELERATORS EF_CUDA_SM90 EF_CUDA_VIRTUAL_SM(EF_CUDA_SM90)"
	.elftype	@"ET_EXEC"


//--------------------- .nv.info                  --------------------------
	.section	.nv.info,"",@"SHT_CUDA_INFO"
	.align	4


	//----- nvinfo : EIATTR_REGCOUNT
	.align		4
        /*0000*/ 	.byte	0x04, 0x2f
        /*0002*/ 	.short	(.L_1 - .L_0)
	.align		4
.L_0:
        /*0004*/ 	.word	index@(triton_poi_fused_avg_pool2d_13)
        /*0008*/ 	.word	0x00000028


	//----- nvinfo : EIATTR_MIN_STACK_SIZE
	.align		4
.L_1:
        /*000c*/ 	.byte	0x04, 0x12
        /*000e*/ 	.short	(.L_3 - .L_2)
	.align		4
.L_2:
        /*0010*/ 	.word	index@(triton_poi_fused_avg_pool2d_13)
        /*0014*/ 	.word	0x00000000


	//----- nvinfo : EIATTR_FRAME_SIZE
	.align		4
.L_3:
        /*0018*/ 	.byte	0x04, 0x11
        /*001a*/ 	.short	(.L_5 - .L_4)
	.align		4
.L_4:
        /*001c*/ 	.word	index@(triton_poi_fused_avg_pool2d_13)
        /*0020*/ 	.word	0x00000000


	//----- nvinfo : EIATTR_MIN_STACK_SIZE
	.align		4
.L_5:
        /*0024*/ 	.byte	0x04, 0x12
        /*0026*/ 	.short	(.L_7 - .L_6)
	.align		4
.L_6:
        /*0028*/ 	.word	index@(triton_poi_fused_avg_pool2d_13)
        /*002c*/ 	.word	0x00000000
.L_7:


//--------------------- .nv.info.triton_poi_fused_avg_pool2d_13 --------------------------
	.section	.nv.info.triton_poi_fused_avg_pool2d_13,"",@"SHT_CUDA_INFO"
	.sectionflags	@""
	.align	4


	//----- nvinfo : EIATTR_CUDA_API_VERSION
	.align		4
        /*0000*/ 	.byte	0x04, 0x37
        /*0002*/ 	.short	(.L_9 - .L_8)
.L_8:
        /*0004*/ 	.word	0x0000007c


	//----- nvinfo : EIATTR_KPARAM_INFO
	.align		4
.L_9:
        /*0008*/ 	.byte	0x04, 0x17
        /*000a*/ 	.short	(.L_11 - .L_10)
.L_10:
        /*000c*/ 	.word	0x00000000
        /*0010*/ 	.short	0x0002
        /*0012*/ 	.short	0x0010
        /*0014*/ 	.byte	0x00, 0xf0, 0x11, 0x00


	//----- nvinfo : EIATTR_KPARAM_INFO
	.align		4
.L_11:
        /*0018*/ 	.byte	0x04, 0x17
        /*001a*/ 	.short	(.L_13 - .L_12)
.L_12:
        /*001c*/ 	.word	0x00000000
        /*0020*/ 	.short	0x0001
        /*0022*/ 	.short	0x0008
        /*0024*/ 	.byte	0x00, 0xf4, 0x21, 0x00


	//----- nvinfo : EIATTR_KPARAM_INFO
	.align		4
.L_13:
        /*0028*/ 	.byte	0x04, 0x17
        /*002a*/ 	.short	(.L_15 - .L_14)
.L_14:
        /*002c*/ 	.word	0x00000000
        /*0030*/ 	.short	0x0000
        /*0032*/ 	.short	0x0000
        /*0034*/ 	.byte	0x00, 0xf4, 0x21, 0x00


	//----- nvinfo : EIATTR_SPARSE_MMA_MASK
	.align		4
.L_15:
        /*0038*/ 	.byte	0x03, 0x50
        /*003a*/ 	.short	0x0000


	//----- nvinfo : EIATTR_MAXREG_COUNT
	.align		4
        /*003c*/ 	.byte	0x03, 0x1b
        /*003e*/ 	.short	0x00ff


	//----- nvinfo : EIATTR_EXIT_INSTR_OFFSETS
	.align		4
        /*0040*/ 	.byte	0x04, 0x1c
        /*0042*/ 	.short	(.L_17 - .L_16)


	//   ....[0]....
.L_16:
        /*0044*/ 	.word	0x00000ee0


	//   ....[1]....
        /*0048*/ 	.word	0x00000f00


	//----- nvinfo : EIATTR_REQNTID
	.align		4
.L_17:
        /*004c*/ 	.byte	0x04, 0x10
        /*004e*/ 	.short	(.L_19 - .L_18)
.L_18:
        /*0050*/ 	.word	0x00000080
        /*0054*/ 	.word	0x00000001
        /*0058*/ 	.word	0x00000001


	//----- nvinfo : EIATTR_CBANK_PARAM_SIZE
	.align		4
.L_19:
        /*005c*/ 	.byte	0x03, 0x19
        /*005e*/ 	.short	0x0014


	//----- nvinfo : EIATTR_PARAM_CBANK
	.align		4
        /*0060*/ 	.byte	0x04, 0x0a
        /*0062*/ 	.short	(.L_21 - .L_20)
	.align		4
.L_20:
        /*0064*/ 	.word	index@(.nv.constant0.triton_poi_fused_avg_pool2d_13)
        /*0068*/ 	.short	0x0210
        /*006a*/ 	.short	0x0014


	//----- nvinfo : EIATTR_SW_WAR
	.align		4
.L_21:
        /*006c*/ 	.byte	0x04, 0x36
        /*006e*/ 	.short	(.L_23 - .L_22)
.L_22:
        /*0070*/ 	.word	0x00000008
.L_23:


//--------------------- .nv.callgraph             --------------------------
	.section	.nv.callgraph,"",@"SHT_CUDA_CALLGRAPH"
	.align	4
	.sectionentsize	8
	.align		4
        /*0000*/ 	.word	0x00000000
	.align		4
        /*0004*/ 	.word	0xffffffff
	.align		4
        /*0008*/ 	.word	0x00000000
	.align		4
        /*000c*/ 	.word	0xfffffffe
	.align		4
        /*0010*/ 	.word	0x00000000
	.align		4
        /*0014*/ 	.word	0xfffffffd
	.align		4
        /*0018*/ 	.word	0x00000000
	.align		4
        /*001c*/ 	.word	0xfffffffc


//--------------------- .text.triton_poi_fused_avg_pool2d_13 --------------------------
	.section	.text.triton_poi_fused_avg_pool2d_13,"ax",@progbits
	.align	128
        .global         triton_poi_fused_avg_pool2d_13
        .type           triton_poi_fused_avg_pool2d_13,@function
        .size           triton_poi_fused_avg_pool2d_13,(.L_x_1 - triton_poi_fused_avg_pool2d_13)
        .other          triton_poi_fused_avg_pool2d_13,@"STO_CUDA_ENTRY STV_DEFAULT"
triton_poi_fused_avg_pool2d_13:
.text.triton_poi_fused_avg_pool2d_13:
[----:B------:R-:W0:Y:S01]  /*0000*/  LDC R1, c[0x0][0x28] ;  /* 0x00000a00ff017b82 */ /* 0x000e220000000800 */
[----:B------:R-:W1:Y:S07]  /*0010*/  S2R R0, SR_TID.X ;  /* 0x0000000000007919 */ /* 0x000e6e0000002100 */
[----:B------:R-:W2:Y:S01]  /*0020*/  LDC.64 R18, c[0x0][0x210] ;  /* 0x00008400ff127b82 */ /* 0x000ea20000000a00 */
[----:B------:R-:W-:Y:S01]  /*0030*/  IMAD.MOV.U32 R17, RZ, RZ, RZ ;  /* 0x000000ffff117224 */ /* 0x000fe200078e00ff */
[----:B------:R-:W-:Y:S01]  /*0040*/  ULDC.64 UR4, c[0x0][0x208] ;  /* 0x0000820000047ab9 */ /* 0x000fe20000000a00 */
[----:B------:R-:W3:Y:S01]  /*0050*/  S2R R23, SR_CTAID.X ;  /* 0x0000000000177919 */ /* 0x000ee20000002500 */
[----:B-1----:R-:W-:Y:S01]  /*0060*/  IMAD.SHL.U32 R0, R0, 0x2, RZ ;  /* 0x0000000200007824 */ /* 0x002fe200078e00ff */
[----:B---3--:R-:W-:-:S04]  /*0070*/  SHF.R.S32.HI R10, RZ, 0x17, R23 ;  /* 0x00000017ff0a7819 */ /* 0x008fc80000011417 */
[----:B------:R-:W-:Y:S02]  /*0080*/  LOP3.LUT R0, R0, 0xfe, RZ, 0xc0, !PT ;  /* 0x000000fe00007812 */ /* 0x000fe400078ec0ff */
[----:B------:R-:W-:-:S03]  /*0090*/  SGXT R10, R10, 0x1 ;  /* 0x000000010a0a781a */ /* 0x000fc60000000200 */
[----:B------:R-:W-:-:S04]  /*00a0*/  IMAD R23, R23, 0x100, R0 ;  /* 0x0000010017177824 */ /* 0x000fc800078e0200 */
[----:B------:R-:W-:Y:S01]  /*00b0*/  IMAD.HI R4, R23, 0x4ec4ec4f, RZ ;  /* 0x4ec4ec4f17047827 */ /* 0x000fe200078e02ff */
[----:B------:R-:W-:-:S04]  /*00c0*/  LEA.HI R0, R10, R23, RZ, 0x4 ;  /* 0x000000170a007211 */ /* 0x000fc800078f20ff */
[----:B------:R-:W-:Y:S02]  /*00d0*/  SHF.R.S32.HI R8, RZ, 0x4, R0 ;  /* 0x00000004ff087819 */ /* 0x000fe40000011400 */
[----:B------:R-:W-:Y:S02]  /*00e0*/  LOP3.LUT R0, R0, 0xfffffff0, RZ, 0xc0, !PT ;  /* 0xfffffff000007812 */ /* 0x000fe400078ec0ff */
[----:B------:R-:W-:Y:S02]  /*00f0*/  LEA.HI R2, R8, R8, RZ, 0x4 ;  /* 0x0000000808027211 */ /* 0x000fe400078f20ff */
[----:B------:R-:W-:Y:S01]  /*0100*/  SHF.R.U32.HI R5, RZ, 0x1f, R4 ;  /* 0x0000001fff057819 */ /* 0x000fe20000011604 */
[----:B------:R-:W-:Y:S01]  /*0110*/  IMAD.IADD R13, R23, 0x1, -R0 ;  /* 0x00000001170d7824 */ /* 0x000fe200078e0a00 */
[----:B------:R-:W-:Y:S02]  /*0120*/  LOP3.LUT R3, R2, 0xfffffff0, RZ, 0xc0, !PT ;  /* 0xfffffff002037812 */ /* 0x000fe400078ec0ff */
[----:B------:R-:W-:-:S03]  /*0130*/  LEA.HI.SX32 R26, R4, R5, 0x15 ;  /* 0x00000005041a7211 */ /* 0x000fc600078faaff */
[----:B------:R-:W-:Y:S02]  /*0140*/  IMAD.IADD R8, R8, 0x1, -R3 ;  /* 0x0000000108087824 */ /* 0x000fe400078e0a03 */
[----:B------:R-:W-:-:S03]  /*0150*/  IMAD R3, R26, -0x1a00, R23 ;  /* 0xffffe6001a037824 */ /* 0x000fc600078e0217 */
[----:B------:R-:W-:Y:S01]  /*0160*/  ISETP.GT.AND P3, PT, R8, RZ, PT ;  /* 0x000000ff0800720c */ /* 0x000fe20003f64270 */
[----:B------:R-:W-:-:S03]  /*0170*/  IMAD R2, R26, 0x6800, R3 ;  /* 0x000068001a027824 */ /* 0x000fc600078e0203 */
[----:B------:R-:W-:Y:S01]  /*0180*/  ISETP.GT.AND P0, PT, R13, RZ, P3 ;  /* 0x000000ff0d00720c */ /* 0x000fe20001f04270 */
[----:B------:R-:W-:-:S03]  /*0190*/  VIADD R5, R2, 0x4def ;  /* 0x00004def02057836 */ /* 0x000fc60000000000 */
[----:B------:R-:W-:Y:S01]  /*01a0*/  ISETP.LT.AND P0, PT, R23, 0x6800, P0 ;  /* 0x000068001700780c */ /* 0x000fe20000701270 */
[----:B--2---:R-:W-:-:S12]  /*01b0*/  IMAD.WIDE R4, R5, 0x4, R18 ;  /* 0x0000000405047825 */ /* 0x004fd800078e0212 */
[----:B------:R-:W2:Y:S01]  /*01c0*/  @P0 LDG.E R17, desc[UR4][R4.64] ;  /* 0x0000000404110981 */ /* 0x000ea2000c1e1900 */
[----:B------:R-:W-:Y:S01]  /*01d0*/  ISETP.GT.AND P6, PT, R13, -0x1, P3 ;  /* 0xffffffff0d00780c */ /* 0x000fe20001fc4270 */
[----:B------:R-:W-:Y:S01]  /*01e0*/  VIADD R7, R2, 0x4df0 ;  /* 0x00004df002077836 */ /* 0x000fe20000000000 */
[----:B------:R-:W-:Y:S02]  /*01f0*/  CS2R R14, SRZ ;  /* 0x00000000000e7805 */ /* 0x000fe4000001ff00 */
[----:B------:R-:W-:Y:S01]  /*0200*/  ISETP.LT.AND P6, PT, R23, 0x6800, P6 ;  /* 0x000068001700780c */ /* 0x000fe200037c1270 */
[----:B------:R-:W-:-:S12]  /*0210*/  IMAD.WIDE R6, R7, 0x4, R18 ;  /* 0x0000000407067825 */ /* 0x000fd800078e0212 */
[----:B------:R1:W3:Y:S01]  /*0220*/  @P6 LDG.E.64 R14, desc[UR4][R6.64] ;  /* 0x00000004060e6981 */ /* 0x0002e2000c1e1b00 */
[----:B------:R-:W-:Y:S01]  /*0230*/  VIADD R11, R23, 0x1 ;  /* 0x00000001170b7836 */ /* 0x000fe20000000000 */
[----:B------:R-:W-:Y:S02]  /*0240*/  ISETP.LT.U32.AND P4, PT, R13, 0x10, P3 ;  /* 0x000000100d00780c */ /* 0x000fe40001f81070 */
[----:B------:R-:W-:Y:S02]  /*0250*/  CS2R R30, SRZ ;  /* 0x00000000001e7805 */ /* 0x000fe4000001ff00 */
[----:B------:R-:W-:Y:S01]  /*0260*/  ISETP.GT.AND P1, PT, R8, -0x1, PT ;  /* 0xffffffff0800780c */ /* 0x000fe20003f24270 */
[----:B------:R-:W-:Y:S01]  /*0270*/  IMAD.HI R0, R11, 0x4ec4ec4f, RZ ;  /* 0x4ec4ec4f0b007827 */ /* 0x000fe200078e02ff */
[----:B------:R-:W-:Y:S02]  /*0280*/  LEA.HI R10, R10, R11, RZ, 0x4 ;  /* 0x0000000b0a0a7211 */ /* 0x000fe400078f20ff */
[----:B------:R-:W-:-:S02]  /*0290*/  CS2R R28, SRZ ;  /* 0x00000000001c7805 */ /* 0x000fc4000001ff00 */
[----:B------:R-:W-:Y:S01]  /*02a0*/  ISETP.GT.AND P2, PT, R13, RZ, P1 ;  /* 0x000000ff0d00720c */ /* 0x000fe20000f44270 */
[----:B------:R-:W-:Y:S01]  /*02b0*/  IMAD.MOV.U32 R9, RZ, RZ, RZ ;  /* 0x000000ffff097224 */ /* 0x000fe200078e00ff */
[----:B------:R-:W-:Y:S01]  /*02c0*/  SHF.R.U32.HI R3, RZ, 0x1f, R0 ;  /* 0x0000001fff037819 */ /* 0x000fe20000011600 */
[----:B-1----:R-:W-:Y:S01]  /*02d0*/  VIADD R7, R2, 0x4dff ;  /* 0x00004dff02077836 */ /* 0x002fe20000000000 */
[----:B------:R-:W-:Y:S01]  /*02e0*/  LOP3.LUT R10, R10, 0xfffffff0, RZ, 0xc0, !PT ;  /* 0xfffffff00a0a7812 */ /* 0x000fe200078ec0ff */
[----:B------:R-:W-:Y:S01]  /*02f0*/  VIADD R5, R2, 0x4df1 ;  /* 0x00004df102057836 */ /* 0x000fe20000000000 */
[----:B------:R-:W-:Y:S01]  /*0300*/  LEA.HI.SX32 R0, R0, R3, 0x15 ;  /* 0x0000000300007211 */ /* 0x000fe200078faaff */
[----:B------:R-:W-:Y:S01]  /*0310*/  IMAD.WIDE R6, R7, 0x4, R18 ;  /* 0x0000000407067825 */ /* 0x000fe200078e0212 */
[C---:B------:R-:W-:Y:S02]  /*0320*/  ISETP.LT.AND P2, PT, R23.reuse, 0x6800, P2 ;  /* 0x000068001700780c */ /* 0x040fe40001741270 */
[----:B------:R-:W-:Y:S01]  /*0330*/  ISETP.LT.AND P4, PT, R23, 0x6800, P4 ;  /* 0x000068001700780c */ /* 0x000fe20002781270 */
[----:B------:R-:W-:Y:S01]  /*0340*/  IMAD R3, R0, -0x1a00, R11 ;  /* 0xffffe60000037824 */ /* 0x000fe200078e020b */
[----:B------:R-:W-:Y:S01]  /*0350*/  P2R R34, PR, RZ, 0x4 ;  /* 0x00000004ff227803 */ /* 0x000fe20000000000 */
[----:B------:R-:W-:Y:S01]  /*0360*/  IMAD.IADD R11, R11, 0x1, -R10 ;  /* 0x000000010b0b7824 */ /* 0x000fe200078e0a0a */
[----:B------:R-:W-:Y:S01]  /*0370*/  CS2R R20, SRZ ;  /* 0x0000000000147805 */ /* 0x000fe2000001ff00 */
[----:B------:R-:W-:Y:S01]  /*0380*/  IMAD R26, R26, 0x6800, R3 ;  /* 0x000068001a1a7824 */ /* 0x000fe200078e0203 */
[----:B------:R-:W-:Y:S01]  /*0390*/  P2R R22, PR, RZ, 0x10 ;  /* 0x00000010ff167803 */ /* 0x000fe20000000000 */
[C---:B------:R-:W-:Y:S01]  /*03a0*/  VIADD R12, R11.reuse, 0x1 ;  /* 0x000000010b0c7836 */ /* 0x040fe20000000000 */
[----:B------:R-:W-:Y:S01]  /*03b0*/  ISETP.GT.AND P5, PT, R11, RZ, P3 ;  /* 0x000000ff0b00720c */ /* 0x000fe20001fa4270 */
[----:B------:R-:W-:-:S02]  /*03c0*/  VIADD R25, R26, 0x4df1 ;  /* 0x00004df11a197836 */ /* 0x000fc40000000000 */
[----:B------:R-:W-:Y:S01]  /*03d0*/  VIADD R33, R26, 0x4def ;  /* 0x00004def1a217836 */ /* 0x000fe20000000000 */
[----:B------:R-:W-:Y:S01]  /*03e0*/  ISETP.LT.U32.AND P3, PT, R12, 0x10, P3 ;  /* 0x000000100c00780c */ /* 0x000fe20001f61070 */
[--C-:B------:R-:W-:Y:S01]  /*03f0*/  IMAD.WIDE R24, R25, 0x4, R18.reuse ;  /* 0x0000000419187825 */ /* 0x100fe200078e0212 */
[C---:B------:R-:W-:Y:S01]  /*0400*/  ISETP.LT.AND P5, PT, R23.reuse, 0x6800, P5 ;  /* 0x000068001700780c */ /* 0x040fe20002fa1270 */
[----:B------:R-:W4:Y:S01]  /*0410*/  @P2 LDG.E R29, desc[UR4][R6.64] ;  /* 0x00000004061d2981 */ /* 0x000f22000c1e1900 */
[----:B------:R-:W-:Y:S01]  /*0420*/  ISETP.LT.AND P3, PT, R23, 0x6800, P3 ;  /* 0x000068001700780c */ /* 0x000fe20001f61270 */
[--C-:B------:R-:W-:Y:S01]  /*0430*/  IMAD.WIDE R32, R33, 0x4, R18.reuse ;  /* 0x0000000421207825 */ /* 0x100fe200078e0212 */
[----:B------:R-:W-:Y:S02]  /*0440*/  LOP3.LUT R0, R8, R13, RZ, 0xfc, !PT ;  /* 0x0000000d08007212 */ /* 0x000fe400078efcff */
[----:B------:R-:W-:Y:S01]  /*0450*/  P2R R35, PR, RZ, 0x8 ;  /* 0x00000008ff237803 */ /* 0x000fe20000000000 */
[----:B------:R-:W-:Y:S01]  /*0460*/  IMAD.WIDE R4, R5, 0x4, R18 ;  /* 0x0000000405047825 */ /* 0x000fe200078e0212 */
[----:B------:R-:W-:-:S03]  /*0470*/  P2R R16, PR, RZ, 0x20 ;  /* 0x00000020ff107803 */ /* 0x000fc60000000000 */
[----:B------:R-:W-:Y:S01]  /*0480*/  VIADD R3, R2, 0x4e00 ;  /* 0x00004e0002037836 */ /* 0x000fe20000000000 */
[----:B------:R1:W5:Y:S04]  /*0490*/  @P4 LDG.E R31, desc[UR4][R4.64] ;  /* 0x00000004041f4981 */ /* 0x000368000c1e1900 */
[----:B------:R1:W4:Y:S04]  /*04a0*/  @P3 LDG.E R30, desc[UR4][R24.64] ;  /* 0x00000004181e3981 */ /* 0x000328000c1e1900 */
[----:B------:R2:W4:Y:S01]  /*04b0*/  @P5 LDG.E R9, desc[UR4][R32.64] ;  /* 0x0000000420095981 */ /* 0x000522000c1e1900 */
[----:B-1----:R-:W-:-:S04]  /*04c0*/  IMAD.WIDE R4, R3, 0x4, R18 ;  /* 0x0000000403047825 */ /* 0x002fc800078e0212 */
[----:B0-----:R-:W-:Y:S02]  /*04d0*/  VIADD R25, R2, 0x4e01 ;  /* 0x00004e0102197836 */ /* 0x001fe40000000000 */
[----:B------:R-:W-:Y:S02]  /*04e0*/  VIADD R3, R8, 0x1 ;  /* 0x0000000108037836 */ /* 0x000fe40000000000 */
[----:B------:R-:W-:Y:S02]  /*04f0*/  IMAD.MOV.U32 R27, RZ, RZ, RZ ;  /* 0x000000ffff1b7224 */ /* 0x000fe400078e00ff */
[----:B------:R-:W-:Y:S02]  /*0500*/  VIADD R37, R26, 0x4dff ;  /* 0x00004dff1a257836 */ /* 0x000fe40000000000 */
[----:B------:R-:W-:-:S04]  /*0510*/  IMAD.WIDE R24, R25, 0x4, R18 ;  /* 0x0000000419187825 */ /* 0x000fc800078e0212 */
[----:B------:R-:W-:-:S04]  /*0520*/  IMAD.WIDE R36, R37, 0x4, R18 ;  /* 0x0000000425247825 */ /* 0x000fc800078e0212 */
[----:B------:R-:W-:Y:S02]  /*0530*/  VIADD R6, R26, 0x4e01 ;  /* 0x00004e011a067836 */ /* 0x000fe40000000000 */
[----:B------:R-:W-:Y:S01]  /*0540*/  IMAD.MOV.U32 R7, RZ, RZ, RZ ;  /* 0x000000ffff077224 */ /* 0x000fe200078e00ff */
[----:B--2---:R-:W-:Y:S02]  /*0550*/  SEL R17, R17, RZ, P0 ;  /* 0x000000ff11117207 */ /* 0x004fe40000000000 */
[----:B------:R-:W-:-:S04]  /*0560*/  ISETP.GT.AND P0, PT, R11, RZ, P1 ;  /* 0x000000ff0b00720c */ /* 0x000fc80000f04270 */
[----:B------:R-:W-:Y:S02]  /*0570*/  ISETP.LT.AND P3, PT, R23, 0x6800, P0 ;  /* 0x000068001700780c */ /* 0x000fe40000761270 */
[----:B------:R-:W-:-:S04]  /*0580*/  ISETP.LT.U32.AND P0, PT, R13, 0x10, P1 ;  /* 0x000000100d00780c */ /* 0x000fc80000f01070 */
[C---:B------:R-:W-:Y:S02]  /*0590*/  ISETP.LT.AND P2, PT, R23.reuse, 0x6800, P0 ;  /* 0x000068001700780c */ /* 0x040fe40000741270 */
[----:B------:R-:W-:-:S04]  /*05a0*/  ISETP.GE.AND P0, PT, R23, 0x6800, PT ;  /* 0x000068001700780c */ /* 0x000fc80003f06270 */
[----:B------:R-:W-:Y:S01]  /*05b0*/  ISETP.GT.AND P5, PT, R0, -0x1, !P0 ;  /* 0xffffffff0000780c */ /* 0x000fe200047a4270 */
[----:B------:R0:W2:Y:S01]  /*05c0*/  @P3 LDG.E R28, desc[UR4][R36.64] ;  /* 0x00000004241c3981 */ /* 0x0000a2000c1e1900 */
[----:B------:R-:W-:-:S05]  /*05d0*/  ISETP.LT.U32.AND P1, PT, R12, 0x10, P1 ;  /* 0x000000100c00780c */ /* 0x000fca0000f21070 */
[----:B------:R-:W2:Y:S06]  /*05e0*/  @P2 LDG.E R27, desc[UR4][R24.64] ;  /* 0x00000004181b2981 */ /* 0x000eac000c1e1900 */
[----:B------:R1:W2:Y:S01]  /*05f0*/  @P5 LDG.E.64 R20, desc[UR4][R4.64] ;  /* 0x0000000404145981 */ /* 0x0002a2000c1e1b00 */
[----:B------:R-:W-:Y:S02]  /*0600*/  ISETP.LT.AND P4, PT, R23, 0x6800, P1 ;  /* 0x000068001700780c */ /* 0x000fe40000f81270 */
[----:B------:R-:W-:Y:S02]  /*0610*/  ISETP.GE.U32.AND P1, PT, R3, 0x10, PT ;  /* 0x000000100300780c */ /* 0x000fe40003f26070 */
[----:B------:R-:W-:-:S02]  /*0620*/  P2R R32, PR, RZ, 0x4 ;  /* 0x00000004ff207803 */ /* 0x000fc40000000000 */
[----:B------:R-:W-:Y:S02]  /*0630*/  ISETP.GT.AND P2, PT, R13, RZ, !P1 ;  /* 0x000000ff0d00720c */ /* 0x000fe40004f44270 */
[----:B------:R-:W-:Y:S02]  /*0640*/  P2R R33, PR, RZ, 0x8 ;  /* 0x00000008ff217803 */ /* 0x000fe40000000000 */
[----:B------:R-:W-:Y:S01]  /*0650*/  ISETP.LT.AND P3, PT, R23, 0x6800, P2 ;  /* 0x000068001700780c */ /* 0x000fe20001761270 */
[----:B0-----:R-:W-:Y:S01]  /*0660*/  VIADD R37, R2, 0x4e0f ;  /* 0x00004e0f02257836 */ /* 0x001fe20000000000 */
[----:B------:R-:W-:Y:S01]  /*0670*/  ISETP.GT.AND P2, PT, R11, RZ, !P1 ;  /* 0x000000ff0b00720c */ /* 0x000fe20004f44270 */
[----:B-1----:R-:W-:-:S03]  /*0680*/  IMAD.WIDE R4, R6, 0x4, R18 ;  /* 0x0000000406047825 */ /* 0x002fc600078e0212 */
[----:B------:R-:W-:Y:S01]  /*0690*/  ISETP.LT.AND P2, PT, R23, 0x6800, P2 ;  /* 0x000068001700780c */ /* 0x000fe20001741270 */
[----:B------:R-:W-:Y:S01]  /*06a0*/  IMAD.MOV.U32 R6, RZ, RZ, RZ ;  /* 0x000000ffff067224 */ /* 0x000fe200078e00ff */
[----:B------:R0:W5:Y:S01]  /*06b0*/  @P4 LDG.E R7, desc[UR4][R4.64] ;  /* 0x0000000404074981 */ /* 0x000162000c1e1900 */
[----:B------:R-:W-:-:S04]  /*06c0*/  IMAD.WIDE R36, R37, 0x4, R18 ;  /* 0x0000000425247825 */ /* 0x000fc800078e0212 */
[----:B------:R-:W-:Y:S01]  /*06d0*/  VIADD R25, R26, 0x4e0f ;  /* 0x00004e0f1a197836 */ /* 0x000fe20000000000 */
[----:B------:R1:W5:Y:S01]  /*06e0*/  @P3 LDG.E R6, desc[UR4][R36.64] ;  /* 0x0000000424063981 */ /* 0x000362000c1e1900 */
[----:B0-----:R-:W-:Y:S01]  /*06f0*/  P2R R4, PR, RZ, 0x8 ;  /* 0x00000008ff047803 */ /* 0x001fe20000000000 */
[----:B------:R-:W-:Y:S01]  /*0700*/  IMAD.MOV.U32 R5, RZ, RZ, RZ ;  /* 0x000000ffff057224 */ /* 0x000fe200078e00ff */
[----:B------:R-:W-:Y:S01]  /*0710*/  ISETP.GT.AND P3, PT, R13, -0x1, !P1 ;  /* 0xffffffff0d00780c */ /* 0x000fe20004f64270 */
[----:B------:R-:W-:-:S03]  /*0720*/  IMAD.WIDE R24, R25, 0x4, R18 ;  /* 0x0000000419187825 */ /* 0x000fc600078e0212 */
[----:B------:R-:W-:Y:S02]  /*0730*/  ISETP.LT.AND P3, PT, R23, 0x6800, P3 ;  /* 0x000068001700780c */ /* 0x000fe40001f61270 */
[----:B---3--:R-:W-:Y:S01]  /*0740*/  SEL R23, R14, RZ, P6 ;  /* 0x000000ff0e177207 */ /* 0x008fe20003000000 */
[----:B------:R0:W3:Y:S01]  /*0750*/  @P2 LDG.E R5, desc[UR4][R24.64] ;  /* 0x0000000418052981 */ /* 0x0000e2000c1e1900 */
[----:B------:R-:W-:Y:S02]  /*0760*/  P2R R14, PR, RZ, 0x4 ;  /* 0x00000004ff0e7803 */ /* 0x000fe40000000000 */
[----:B------:R-:W-:-:S04]  /*0770*/  ISETP.NE.AND P2, PT, R32, RZ, PT ;  /* 0x000000ff2000720c */ /* 0x000fc80003f45270 */
[----:B------:R-:W-:Y:S02]  /*0780*/  P2R R32, PR, RZ, 0x4 ;  /* 0x00000004ff207803 */ /* 0x000fe40000000000 */
[----:B------:R-:W-:-:S04]  /*0790*/  ISETP.NE.AND P2, PT, R33, RZ, PT ;  /* 0x000000ff2100720c */ /* 0x000fc80003f45270 */
[----:B------:R-:W-:Y:S02]  /*07a0*/  P2R R33, PR, RZ, 0x4 ;  /* 0x00000004ff217803 */ /* 0x000fe40000000000 */
[----:B------:R-:W-:-:S04]  /*07b0*/  ISETP.NE.AND P2, PT, R34, RZ, PT ;  /* 0x000000ff2200720c */ /* 0x000fc80003f45270 */
[----:B------:R-:W-:Y:S02]  /*07c0*/  P2R R34, PR, RZ, 0x4 ;  /* 0x00000004ff227803 */ /* 0x000fe40000000000 */
[----:B------:R-:W-:-:S04]  /*07d0*/  ISETP.NE.AND P2, PT, R35, RZ, PT ;  /* 0x000000ff2300720c */ /* 0x000fc80003f45270 */
[----:B------:R-:W-:Y:S02]  /*07e0*/  P2R R35, PR, RZ, 0x4 ;  /* 0x00000004ff237803 */ /* 0x000fe40000000000 */
[----:B------:R-:W-:Y:S01]  /*07f0*/  ISETP.NE.AND P2, PT, R22, RZ, PT ;  /* 0x000000ff1600720c */ /* 0x000fe20003f45270 */
[----:B------:R-:W-:Y:S02]  /*0800*/  VIADD R22, R2, 0x4e10 ;  /* 0x00004e1002167836 */ /* 0x000fe40000000000 */
[----:B-1----:R-:W-:Y:S01]  /*0810*/  FADD R37, R17, R23 ;  /* 0x0000001711257221 */ /* 0x002fe20000000000 */
[----:B------:R-:W-:Y:S01]  /*0820*/  P2R R36, PR, RZ, 0x4 ;  /* 0x00000004ff247803 */ /* 0x000fe20000000000 */
[----:B------:R-:W-:Y:S01]  /*0830*/  IMAD.MOV.U32 R17, RZ, RZ, RZ ;  /* 0x000000ffff117224 */ /* 0x000fe200078e00ff */
[----:B------:R-:W-:Y:S01]  /*0840*/  ISETP.NE.AND P2, PT, R16, RZ, PT ;  /* 0x000000ff1000720c */ /* 0x000fe20003f45270 */
[----:B------:R-:W-:Y:S02]  /*0850*/  IMAD.MOV.U32 R16, RZ, RZ, RZ ;  /* 0x000000ffff107224 */ /* 0x000fe400078e00ff */
[----:B------:R-:W-:-:S05]  /*0860*/  IMAD.WIDE R22, R22, 0x4, R18 ;  /* 0x0000000416167825 */ /* 0x000fca00078e0212 */
[----:B------:R1:W3:Y:S01]  /*0870*/  @P3 LDG.E.64 R16, desc[UR4][R22.64] ;  /* 0x0000000416103981 */ /* 0x0002e2000c1e1b00 */
[----:B0-----:R-:W-:Y:S01]  /*0880*/  VIADD R25, R2, 0x4e11 ;  /* 0x00004e1102197836 */ /* 0x001fe20000000000 */
[----:B-1----:R-:W-:-:S04]  /*0890*/  LOP3.LUT R22, R3, R13, RZ, 0xfc, !PT ;  /* 0x0000000d03167212 */ /* 0x002fc800078efcff */
[----:B------:R-:W-:Y:S01]  /*08a0*/  ISETP.LT.U32.AND P1, PT, R22, 0x10, !P0 ;  /* 0x000000101600780c */ /* 0x000fe20004721070 */
[----:B------:R-:W-:Y:S01]  /*08b0*/  IMAD.MOV.U32 R22, RZ, RZ, RZ ;  /* 0x000000ffff167224 */ /* 0x000fe200078e00ff */
[----:B------:R-:W-:Y:S01]  /*08c0*/  P2R R0, PR, RZ, 0x10 ;  /* 0x00000010ff007803 */ /* 0x000fe20000000000 */
[----:B------:R-:W-:Y:S01]  /*08d0*/  IMAD.WIDE R24, R25, 0x4, R18 ;  /* 0x0000000419187825 */ /* 0x000fe200078e0212 */
[----:B------:R-:W-:-:S03]  /*08e0*/  ISETP.GE.AND P4, PT, R13, 0xf, PT ;  /* 0x0000000f0d00780c */ /* 0x000fc60003f86270 */
[----:B------:R-:W-:-:S06]  /*08f0*/  VIADD R23, R13, 0x2 ;  /* 0x000000020d177836 */ /* 0x000fcc0000000000 */
[----:B------:R0:W3:Y:S02]  /*0900*/  @P1 LDG.E R22, desc[UR4][R24.64] ;  /* 0x0000000418161981 */ /* 0x0000e4000c1e1900 */
[----:B0-----:R-:W-:Y:S02]  /*0910*/  SEL R24, R23, RZ, !P4 ;  /* 0x000000ff17187207 */ /* 0x001fe40006000000 */
[----:B------:R-:W-:Y:S02]  /*0920*/  ISETP.GT.AND P4, PT, R13, 0xe, PT ;  /* 0x0000000e0d00780c */ /* 0x000fe40003f84270 */
[----:B------:R-:W-:Y:S01]  /*0930*/  LOP3.LUT R3, R3, R12, RZ, 0xfc, !PT ;  /* 0x0000000c03037212 */ /* 0x000fe200078efcff */
[----:B------:R-:W-:Y:S02]  /*0940*/  VIADD R23, R24, 0x11 ;  /* 0x0000001118177836 */ /* 0x000fe40000000000 */
[----:B------:R-:W-:-:S08]  /*0950*/  VIADD R12, R11, 0x2 ;  /* 0x000000020b0c7836 */ /* 0x000fd00000000000 */
[----:B------:R-:W-:Y:S01]  /*0960*/  @!P4 IMAD.MOV R23, RZ, RZ, R24 ;  /* 0x000000ffff17c224 */ /* 0x000fe200078e0218 */
[----:B------:R-:W-:-:S04]  /*0970*/  ISETP.GE.AND P4, PT, R11, 0xf, PT ;  /* 0x0000000f0b00780c */ /* 0x000fc80003f86270 */
[----:B------:R-:W-:Y:S02]  /*0980*/  SEL R24, R12, RZ, !P4 ;  /* 0x000000ff0c187207 */ /* 0x000fe40006000000 */
[----:B------:R-:W-:-:S03]  /*0990*/  ISETP.GT.AND P4, PT, R11, 0xe, PT ;  /* 0x0000000e0b00780c */ /* 0x000fc60003f84270 */
[----:B------:R-:W-:Y:S01]  /*09a0*/  VIADD R12, R24, 0x11 ;  /* 0x00000011180c7836 */ /* 0x000fe20000000000 */
[----:B------:R-:W-:Y:S02]  /*09b0*/  P2R R10, PR, RZ, 0x20 ;  /* 0x00000020ff0a7803 */ /* 0x000fe40000000000 */
[----:B------:R-:W-:-:S07]  /*09c0*/  ISETP.GE.AND P5, PT, R8, 0xf, PT ;  /* 0x0000000f0800780c */ /* 0x000fce0003fa6270 */
[----:B------:R-:W-:Y:S01]  /*09d0*/  @!P4 IMAD.MOV R12, RZ, RZ, R24 ;  /* 0x000000ffff0cc224 */ /* 0x000fe200078e0218 */
[----:B------:R-:W-:Y:S01]  /*09e0*/  ISETP.LT.U32.AND P4, PT, R3, 0x10, !P0 ;  /* 0x000000100300780c */ /* 0x000fe20004781070 */
[----:B------:R-:W-:-:S05]  /*09f0*/  VIADD R3, R8, 0x2 ;  /* 0x0000000208037836 */ /* 0x000fca0000000000 */
[----:B------:R-:W-:Y:S02]  /*0a00*/  SEL R24, R3, RZ, !P5 ;  /* 0x000000ff03187207 */ /* 0x000fe40006800000 */
[----:B------:R-:W-:-:S03]  /*0a10*/  ISETP.GT.AND P5, PT, R8, 0xe, PT ;  /* 0x0000000e0800780c */ /* 0x000fc60003fa4270 */
[----:B------:R-:W-:-:S10]  /*0a20*/  VIADD R3, R24, 0x11 ;  /* 0x0000001118037836 */ /* 0x000fd40000000000 */
[----:B------:R-:W-:Y:S01]  /*0a30*/  @!P5 IMAD.MOV R3, RZ, RZ, R24 ;  /* 0x000000ffff03d224 */ /* 0x000fe200078e0218 */
[----:B------:R-:W-:-:S04]  /*0a40*/  ISETP.NE.AND P5, PT, R10, RZ, PT ;  /* 0x000000ff0a00720c */ /* 0x000fc80003fa5270 */
[----:B--2---:R-:W-:Y:S02]  /*0a50*/  SEL R20, R20, RZ, P5 ;  /* 0x000000ff14147207 */ /* 0x004fe40002800000 */
[----:B------:R-:W-:Y:S02]  /*0a60*/  SEL R21, R21, RZ, P5 ;  /* 0x000000ff15157207 */ /* 0x000fe40002800000 */
[----:B------:R-:W-:Y:S02]  /*0a70*/  ISETP.NE.AND P5, PT, R0, RZ, PT ;  /* 0x000000ff0000720c */ /* 0x000fe40003fa5270 */
[----:B----4-:R-:W-:Y:S01]  /*0a80*/  SEL R0, R9, RZ, P2 ;  /* 0x000000ff09007207 */ /* 0x010fe20001000000 */
[----:B------:R-:W-:-:S04]  /*0a90*/  VIADD R9, R26, 0x4e11 ;  /* 0x00004e111a097836 */ /* 0x000fc80000000000 */
[----:B------:R-:W-:-:S04]  /*0aa0*/  IMAD.WIDE R18, R9, 0x4, R18 ;  /* 0x0000000409127825 */ /* 0x000fc800078e0212 */
[----:B------:R-:W-:-:S06]  /*0ab0*/  IMAD.MOV.U32 R9, RZ, RZ, RZ ;  /* 0x000000ffff097224 */ /* 0x000fcc00078e00ff */
[----:B------:R-:W2:Y:S01]  /*0ac0*/  @P4 LDG.E R9, desc[UR4][R18.64] ;  /* 0x0000000412094981 */ /* 0x000ea2000c1e1900 */
[----:B------:R-:W-:Y:S02]  /*0ad0*/  ISETP.NE.AND P2, PT, R36, RZ, PT ;  /* 0x000000ff2400720c */ /* 0x000fe40003f45270 */
[----:B------:R-:W-:Y:S02]  /*0ae0*/  SEL R15, R15, RZ, P6 ;  /* 0x000000ff0f0f7207 */ /* 0x000fe40003000000 */
[----:B------:R-:W-:Y:S02]  /*0af0*/  ISETP.NE.AND P6, PT, R4, RZ, PT ;  /* 0x000000ff0400720c */ /* 0x000fe40003fc5270 */
[----:B-----5:R-:W-:Y:S02]  /*0b00*/  SEL R4, R31, RZ, P2 ;  /* 0x000000ff1f047207 */ /* 0x020fe40001000000 */
[----:B------:R-:W-:-:S04]  /*0b10*/  ISETP.NE.AND P2, PT, R35, RZ, PT ;  /* 0x000000ff2300720c */ /* 0x000fc80003f45270 */
[----:B------:R-:W-:Y:S02]  /*0b20*/  SEL R30, R30, RZ, P2 ;  /* 0x000000ff1e1e7207 */ /* 0x000fe40001000000 */
[----:B------:R-:W-:-:S04]  /*0b30*/  ISETP.NE.AND P2, PT, R34, RZ, PT ;  /* 0x000000ff2200720c */ /* 0x000fc80003f45270 */
[----:B------:R-:W-:Y:S02]  /*0b40*/  SEL R29, R29, RZ, P2 ;  /* 0x000000ff1d1d7207 */ /* 0x000fe40001000000 */
[----:B------:R-:W-:-:S04]  /*0b50*/  ISETP.NE.AND P2, PT, R33, RZ, PT ;  /* 0x000000ff2100720c */ /* 0x000fc80003f45270 */
[----:B------:R-:W-:Y:S02]  /*0b60*/  SEL R28, R28, RZ, P2 ;  /* 0x000000ff1c1c7207 */ /* 0x000fe40001000000 */
[----:B------:R-:W-:Y:S02]  /*0b70*/  ISETP.NE.AND P2, PT, R32, RZ, PT ;  /* 0x000000ff2000720c */ /* 0x000fe40003f45270 */
[--C-:B------:R-:W-:Y:S02]  /*0b80*/  IADD3 R10, R23, -R13, -R8.reuse ;  /* 0x8000000d170a7210 */ /* 0x100fe40007ffe808 */
[----:B------:R-:W-:Y:S02]  /*0b90*/  SEL R27, R27, RZ, P2 ;  /* 0x000000ff1b1b7207 */ /* 0x000fe40001000000 */
[----:B------:R-:W-:Y:S02]  /*0ba0*/  ISETP.NE.AND P2, PT, R14, RZ, PT ;  /* 0x000000ff0e00720c */ /* 0x000fe40003f45270 */
[----:B------:R-:W-:Y:S01]  /*0bb0*/  IADD3 R14, R10, 0x1, R3 ;  /* 0x000000010a0e7810 */ /* 0x000fe20007ffe003 */
[--C-:B------:R-:W-:Y:S01]  /*0bc0*/  IMAD.IADD R10, R3, 0x1, -R8.reuse ;  /* 0x00000001030a7824 */ /* 0x100fe200078e0a08 */
[----:B------:R-:W-:-:S03]  /*0bd0*/  IADD3 R24, R12, -R11, -R8 ;  /* 0x8000000b0c187210 */ /* 0x000fc60007ffe808 */
[----:B------:R-:W-:Y:S01]  /*0be0*/  IMAD R14, R10, R23, R14 ;  /* 0x000000170a0e7224 */ /* 0x000fe200078e020e */
[--C-:B------:R-:W-:Y:S01]  /*0bf0*/  IADD3 R23, R24, 0x1, R3.reuse ;  /* 0x0000000118177810 */ /* 0x100fe20007ffe003 */
[----:B------:R-:W-:-:S04]  /*0c00*/  IMAD.IADD R8, R8, 0x1, -R3 ;  /* 0x0000000108087824 */ /* 0x000fc800078e0a03 */
[----:B------:R-:W-:Y:S02]  /*0c10*/  IMAD R23, R10, R12, R23 ;  /* 0x0000000c0a177224 */ /* 0x000fe400078e0217 */
[-C--:B------:R-:W-:Y:S02]  /*0c20*/  IMAD R14, R13, R8.reuse, R14 ;  /* 0x000000080d0e7224 */ /* 0x080fe400078e020e */
[----:B------:R-:W-:Y:S02]  /*0c30*/  IMAD R23, R11, R8, R23 ;  /* 0x000000080b177224 */ /* 0x000fe400078e0217 */
[----:B------:R-:W-:Y:S01]  /*0c40*/  FADD R15, R0, R15 ;  /* 0x0000000f000f7221 */ /* 0x000fe20000000000 */
[----:B------:R-:W-:Y:S02]  /*0c50*/  I2FP.F32.S32 R14, R14 ;  /* 0x0000000e000e7245 */ /* 0x000fe40000201400 */
[----:B------:R-:W-:Y:S01]  /*0c60*/  I2FP.F32.S32 R23, R23 ;  /* 0x0000001700177245 */ /* 0x000fe20000201400 */
[----:B------:R-:W-:Y:S01]  /*0c70*/  FADD R4, R37, R4 ;  /* 0x0000000425047221 */ /* 0x000fe20000000000 */
[----:B------:R-:W-:Y:S01]  /*0c80*/  SEL R7, R7, RZ, P5 ;  /* 0x000000ff07077207 */ /* 0x000fe20002800000 */
[----:B------:R-:W-:Y:S01]  /*0c90*/  FADD R15, R15, R30 ;  /* 0x0000001e0f0f7221 */ /* 0x000fe20000000000 */
[----:B---3--:R-:W-:-:S02]  /*0ca0*/  SEL R0, R5, RZ, P2 ;  /* 0x000000ff05007207 */ /* 0x008fc40001000000 */
[----:B------:R-:W-:Y:S02]  /*0cb0*/  FSETP.GT.AND P5, PT, |R14|, 8.50705917302346158658e+37, PT ;  /* 0x7e8000000e00780b */ /* 0x000fe40003fa4200 */
[----:B------:R-:W-:Y:S01]  /*0cc0*/  FSETP.GT.AND P2, PT, |R23|, 8.50705917302346158658e+37, PT ;  /* 0x7e8000001700780b */ /* 0x000fe20003f44200 */
[----:B------:R-:W-:Y:S01]  /*0cd0*/  FADD R29, R4, R29 ;  /* 0x0000001d041d7221 */ /* 0x000fe20000000000 */
[----:B------:R-:W-:Y:S01]  /*0ce0*/  SEL R3, R6, RZ, P6 ;  /* 0x000000ff06037207 */ /* 0x000fe20003000000 */
[----:B------:R-:W-:Y:S01]  /*0cf0*/  FADD R28, R15, R28 ;  /* 0x0000001c0f1c7221 */ /* 0x000fe20000000000 */
[----:B------:R-:W-:Y:S01]  /*0d00*/  SEL R16, R16, RZ, P3 ;  /* 0x000000ff10107207 */ /* 0x000fe20001800000 */
[----:B------:R-:W0:Y:S01]  /*0d10*/  LDC.64 R4, c[0x0][0x218] ;  /* 0x00008600ff047b82 */ /* 0x000e220000000a00 */
[----:B------:R-:W-:Y:S02]  /*0d20*/  SEL R17, R17, RZ, P3 ;  /* 0x000000ff11117207 */ /* 0x000fe40001800000 */
[----:B------:R-:W-:-:S02]  /*0d30*/  FSETP.GEU.AND P6, PT, |R14|, 1.175494350822287508e-38, PT ;  /* 0x008000000e00780b */ /* 0x000fc40003fce200 */
[----:B------:R-:W-:Y:S01]  /*0d40*/  FSETP.GEU.AND P3, PT, |R23|, 1.175494350822287508e-38, PT ;  /* 0x008000001700780b */ /* 0x000fe20003f6e200 */
[----:B------:R-:W-:Y:S01]  /*0d50*/  FADD R20, R29, R20 ;  /* 0x000000141d147221 */ /* 0x000fe20000000000 */
[----:B------:R-:W-:Y:S01]  /*0d60*/  FADD R28, R28, R21 ;  /* 0x000000151c1c7221 */ /* 0x000fe20000000000 */
[----:B------:R-:W-:Y:S01]  /*0d70*/  @P5 FMUL R14, R14, 0.25 ;  /* 0x3e8000000e0e5820 */ /* 0x000fe20000400000 */
[----:B------:R-:W-:Y:S01]  /*0d80*/  @P2 FMUL R23, R23, 0.25 ;  /* 0x3e80000017172820 */ /* 0x000fe20000400000 */
[----:B------:R-:W-:Y:S01]  /*0d90*/  FADD R20, R20, R27 ;  /* 0x0000001b14147221 */ /* 0x000fe20000000000 */
[----:B------:R-:W-:-:S03]  /*0da0*/  FADD R7, R28, R7 ;  /* 0x000000071c077221 */ /* 0x000fc60000000000 */
[----:B------:R-:W-:Y:S01]  /*0db0*/  FADD R11, R20, R3 ;  /* 0x00000003140b7221 */ /* 0x000fe20000000000 */
[----:B------:R-:W-:Y:S01]  /*0dc0*/  FADD R0, R7, R0 ;  /* 0x0000000007007221 */ /* 0x000fe20000000000 */
[----:B------:R-:W-:Y:S02]  /*0dd0*/  @!P6 FMUL R14, R14, 16777216 ;  /* 0x4b8000000e0ee820 */ /* 0x000fe40000400000 */
[----:B------:R-:W-:Y:S01]  /*0de0*/  @!P3 FMUL R23, R23, 16777216 ;  /* 0x4b8000001717b820 */ /* 0x000fe20000400000 */
[----:B------:R-:W-:Y:S01]  /*0df0*/  SEL R22, R22, RZ, P1 ;  /* 0x000000ff16167207 */ /* 0x000fe20000800000 */
[----:B------:R-:W-:Y:S01]  /*0e00*/  FADD R11, R11, R16 ;  /* 0x000000100b0b7221 */ /* 0x000fe20000000000 */
[----:B------:R-:W-:Y:S01]  /*0e10*/  FADD R8, R0, R17 ;  /* 0x0000001100087221 */ /* 0x000fe20000000000 */
[----:B------:R-:W1:Y:S02]  /*0e20*/  MUFU.RCP R3, R14 ;  /* 0x0000000e00037308 */ /* 0x000e640000001000 */
[----:B------:R-:W-:-:S06]  /*0e30*/  FADD R0, R11, R22 ;  /* 0x000000160b007221 */ /* 0x000fcc0000000000 */
[----:B------:R-:W3:Y:S01]  /*0e40*/  MUFU.RCP R6, R23 ;  /* 0x0000001700067308 */ /* 0x000ee20000001000 */
[----:B------:R-:W-:-:S04]  /*0e50*/  @P5 FMUL R0, R0, 0.25 ;  /* 0x3e80000000005820 */ /* 0x000fc80000400000 */
[----:B------:R-:W-:Y:S01]  /*0e60*/  @!P6 FMUL R0, R0, 16777216 ;  /* 0x4b8000000000e820 */ /* 0x000fe20000400000 */
[----:B0-----:R-:W-:Y:S01]  /*0e70*/  IMAD.WIDE R4, R2, 0x4, R4 ;  /* 0x0000000402047825 */ /* 0x001fe200078e0204 */
[----:B--2---:R-:W-:-:S05]  /*0e80*/  SEL R9, R9, RZ, P4 ;  /* 0x000000ff09097207 */ /* 0x004fca0002000000 */
[----:B------:R-:W-:-:S04]  /*0e90*/  FADD R9, R8, R9 ;  /* 0x0000000908097221 */ /* 0x000fc80000000000 */
[----:B------:R-:W-:-:S04]  /*0ea0*/  @P2 FMUL R9, R9, 0.25 ;  /* 0x3e80000009092820 */ /* 0x000fc80000400000 */
[----:B------:R-:W-:Y:S01]  /*0eb0*/  @!P3 FMUL R9, R9, 16777216 ;  /* 0x4b8000000909b820 */ /* 0x000fe20000400000 */
[----:B-1----:R-:W-:-:S03]  /*0ec0*/  FMUL R8, R3, R0 ;  /* 0x0000000003087220 */ /* 0x002fc60000400000 */
[----:B---3--:R-:W-:Y:S01]  /*0ed0*/  FMUL R9, R6, R9 ;  /* 0x0000000906097220 */ /* 0x008fe20000400000 */
[----:B------:R-:W-:Y:S06]  /*0ee0*/  @P0 EXIT ;  /* 0x000000000000094d */ /* 0x000fec0003800000 */
[----:B------:R-:W-:Y:S01]  /*0ef0*/  STG.E.64 desc[UR4][R4.64], R8 ;  /* 0x0000000804007986 */ /* 0x000fe2000c101b04 */
[----:B------:R-:W-:Y:S05]  /*0f00*/  EXIT ;  /* 0x000000000000794d */ /* 0x000fea0003800000 */
.L_x_0:
[----:B------:R-:W-:-:S00]  /*0f10*/  BRA `(.L_x_0) ;  /* 0xfffffffc00fc7947 */ /* 0x000fc0000383ffff */
[----:B------:R-:W-:-:S00]  /*0f20*/  NOP ;  /* 0x0000000000007918 */ /* 0x000fc00000000000 */
        /* <DEDUP_REMOVED lines=13> */
.L_x_1:


//--------------------- .nv.constant0.triton_poi_fused_avg_pool2d_13 --------------------------
	.section	.nv.constant0.triton_poi_fused_avg_pool2d_13,"a",@progbits
	.sectionflags	@""
	.align	4
.nv.constant0.triton_poi_fused_avg_pool2d_13:
	.zero		548
